//
// Generated by NVIDIA NVVM Compiler
//
// Compiler Build ID: CL-36424714
// Cuda compilation tools, release 13.0, V13.0.88
// Based on NVVM 20.0.0
//

.version 9.0
.target sm_100
.address_size 64

	// .globl	_Z13reduce_kernelPKfPfi

.visible .entry _Z13reduce_kernelPKfPfi(
	.param .u64 .ptr .align 1 _Z13reduce_kernelPKfPfi_param_0,
	.param .u64 .ptr .align 1 _Z13reduce_kernelPKfPfi_param_1,
	.param .u32 _Z13reduce_kernelPKfPfi_param_2
)
{
	.reg .pred 	%p<7>;
	.reg .b32 	%r<9>;
	.reg .b32 	%f<13>;
	.reg .b64 	%rd<11>;

	ld.param.u64 	%rd4, [_Z13reduce_kernelPKfPfi_param_0];
	ld.param.u64 	%rd5, [_Z13reduce_kernelPKfPfi_param_1];
	ld.param.u32 	%r3, [_Z13reduce_kernelPKfPfi_param_2];
	cvta.to.global.u64 	%rd1, %rd5;
	cvta.to.global.u64 	%rd2, %rd4;
	mov.u32 	%r4, %tid.x;
	mov.u32 	%r5, %ctaid.x;
	mov.u32 	%r6, %ntid.x;
	mad.lo.s32 	%r1, %r5, %r6, %r4;
	shl.b32 	%r2, %r1, 1;
	setp.ge.s32 	%p1, %r2, %r3;
	mul.wide.s32 	%rd6, %r2, 4;
	add.s64 	%rd3, %rd2, %rd6;
	mov.f32 	%f11, 0f00000000;
	@%p1 bra 	$L__BB0_2;
	ld.global.f32 	%f11, [%rd3];
$L__BB0_2:
	add.s32 	%r7, %r2, 1;
	setp.ge.s32 	%p2, %r7, %r3;
	mov.f32 	%f12, 0f00000000;
	@%p2 bra 	$L__BB0_4;
	ld.global.f32 	%f12, [%rd3+4];
$L__BB0_4:
	add.f32 	%f7, %f11, %f12;
	mul.wide.s32 	%rd7, %r1, 4;
	add.s64 	%rd8, %rd1, %rd7;
	st.global.f32 	[%rd8], %f7;
	setp.ne.s32 	%p3, %r1, 0;
	and.b32  	%r8, %r3, 1;
	setp.eq.b32 	%p4, %r8, 1;
	not.pred 	%p5, %p4;
	or.pred  	%p6, %p3, %p5;
	@%p6 bra 	$L__BB0_6;
	mul.wide.s32 	%rd9, %r3, 4;
	add.s64 	%rd10, %rd2, %rd9;
	ld.global.f32 	%f8, [%rd10+-4];
	ld.global.f32 	%f9, [%rd1];
	add.f32 	%f10, %f8, %f9;
	st.global.f32 	[%rd1], %f10;
$L__BB0_6:
	ret;

}


// ===== COMPILED SASS (sm_100) =====

	.target	sm_100

	.elftype	@"ET_EXEC"


//--------------------- .note.nv.tkinfo           --------------------------
	.section	.note.nv.tkinfo,"",@"SHT_NOTE"
	.sectionflags	@"SHF_NOTE_NV_TKINFO"
	.tkinfo
        /*0018*/ 	.word	0x00000002
        /*0030*/ 	.string	""
        /*0030*/ 	.string	"ptxas"
        /*0030*/ 	.string	"Cuda compilation tools, release 13.0, V13.0.88"
        /*0030*/ 	.string	"Build cuda_13.0.r13.0/compiler.36424714_0"
        /*0030*/ 	.string	"-arch sm_100 -m 64 "



//--------------------- .note.nv.cuinfo           --------------------------
	.section	.note.nv.cuinfo,"",@"SHT_NOTE"
	.sectionflags	@"SHF_NOTE_NV_CUINFO"
        /*0018*/ 	.short	0x0002
        /*001a*/ 	.short	0x0064
        /*001c*/ 	.short	0x0082
	.zero		2


//--------------------- .nv.info                  --------------------------
	.section	.nv.info,"",@"SHT_CUDA_INFO"
	.align	4


	//----- nvinfo : EIATTR_REGCOUNT
	.align		4
        /*0000*/ 	.byte	0x04, 0x2f
        /*0002*/ 	.short	(.L_1 - .L_0)
	.align		4
.L_0:
        /*0004*/ 	.word	index@(_Z13reduce_kernelPKfPfi)
        /*0008*/ 	.word	0x00000010


	//----- nvinfo : EIATTR_FRAME_SIZE
	.align		4
.L_1:
        /*000c*/ 	.byte	0x04, 0x11
        /*000e*/ 	.short	(.L_3 - .L_2)
	.align		4
.L_2:
        /*0010*/ 	.word	index@(_Z13reduce_kernelPKfPfi)
        /*0014*/ 	.word	0x00000000


	//----- nvinfo : EIATTR_MIN_STACK_SIZE
	.align		4
.L_3:
        /*0018*/ 	.byte	0x04, 0x12
        /*001a*/ 	.short	(.L_5 - .L_4)
	.align		4
.L_4:
        /*001c*/ 	.word	index@(_Z13reduce_kernelPKfPfi)
        /*0020*/ 	.word	0x00000000
.L_5:


//--------------------- .nv.compat                --------------------------
	.section	.nv.compat,"",@"SHT_CUDA_COMPAT_INFO"
	.align	4
        /*0000*/ 	.byte	0x02, 0x09, 0x00, 0x00, 0x02, 0x02, 0x01, 0x00, 0x02, 0x05, 0x05, 0x00, 0x03, 0x07, 0x01, 0x01
        /*0010*/ 	.byte	0x02, 0x03, 0x00, 0x00, 0x02, 0x06, 0x01, 0x00, 0x04, 0x0b, 0x08, 0x00, 0x09, 0x00, 0x00, 0x00
        /*0020*/ 	.byte	0x00, 0x00, 0x00, 0x00


//--------------------- .nv.info._Z13reduce_kernelPKfPfi --------------------------
	.section	.nv.info._Z13reduce_kernelPKfPfi,"",@"SHT_CUDA_INFO"
	.sectionflags	@""
	.align	4


	//----- nvinfo : EIATTR_CUDA_API_VERSION
	.align		4
        /*0000*/ 	.byte	0x04, 0x37
        /*0002*/ 	.short	(.L_7 - .L_6)
.L_6:
        /*0004*/ 	.word	0x00000082


	//----- nvinfo : EIATTR_KPARAM_INFO
	.align		4
.L_7:
        /*0008*/ 	.byte	0x04, 0x17
        /*000a*/ 	.short	(.L_9 - .L_8)
.L_8:
        /*000c*/ 	.word	0x00000000
        /*0010*/ 	.short	0x0002
        /*0012*/ 	.short	0x0010
        /*0014*/ 	.byte	0x00, 0xf0, 0x11, 0x00


	//----- nvinfo : EIATTR_KPARAM_INFO
	.align		4
.L_9:
        /*0018*/ 	.byte	0x04, 0x17
        /*001a*/ 	.short	(.L_11 - .L_10)
.L_10:
        /*001c*/ 	.word	0x00000000
        /*0020*/ 	.short	0x0001
        /*0022*/ 	.short	0x0008
        /*0024*/ 	.byte	0x00, 0xf5, 0x21, 0x00


	//----- nvinfo : EIATTR_KPARAM_INFO
	.align		4
.L_11:
        /*0028*/ 	.byte	0x04, 0x17
        /*002a*/ 	.short	(.L_13 - .L_12)
.L_12:
        /*002c*/ 	.word	0x00000000
        /*0030*/ 	.short	0x0000
        /*0032*/ 	.short	0x0000
        /*0034*/ 	.byte	0x00, 0xf5, 0x21, 0x00


	//----- nvinfo : EIATTR_SPARSE_MMA_MASK
	.align		4
.L_13:
        /*0038*/ 	.byte	0x03, 0x50
        /*003a*/ 	.short	0x0000


	//----- nvinfo : EIATTR_MAXREG_COUNT
	.align		4
        /*003c*/ 	.byte	0x03, 0x1b
        /*003e*/ 	.short	0x00ff


	//----- nvinfo : EIATTR_MERCURY_ISA_VERSION
	.align		4
        /*0040*/ 	.byte	0x03, 0x5f
        /*0042*/ 	.short	0x0101


	//----- nvinfo : EIATTR_VRC_CTA_INIT_COUNT
	.align		4
        /*0044*/ 	.byte	0x02, 0x4a
	.zero		1
	.zero		1


	//----- nvinfo : EIATTR_EXIT_INSTR_OFFSETS
	.align		4
        /*0048*/ 	.byte	0x04, 0x1c
        /*004a*/ 	.short	(.L_15 - .L_14)


	//   ....[0]....
.L_14:
        /*004c*/ 	.word	0x00000180


	//   ....[1]....
        /*0050*/ 	.word	0x000001f0


	//----- nvinfo : EIATTR_CBANK_PARAM_SIZE
	.align		4
.L_15:
        /*0054*/ 	.byte	0x03, 0x19
        /*0056*/ 	.short	0x0014


	//----- nvinfo : EIATTR_PARAM_CBANK
	.align		4
        /*0058*/ 	.byte	0x04, 0x0a
        /*005a*/ 	.short	(.L_17 - .L_16)
	.align		4
.L_16:
        /*005c*/ 	.word	index@(.nv.constant0._Z13reduce_kernelPKfPfi)
        /*0060*/ 	.short	0x0380
        /*0062*/ 	.short	0x0014


	//----- nvinfo : EIATTR_SW_WAR
	.align		4
.L_17:
        /*0064*/ 	.byte	0x04, 0x36
        /*0066*/ 	.short	(.L_19 - .L_18)
.L_18:
        /*0068*/ 	.word	0x00000008
.L_19:


//--------------------- .nv.callgraph             --------------------------
	.section	.nv.callgraph,"",@"SHT_CUDA_CALLGRAPH"
	.align	4
	.sectionentsize	8
	.align		4
        /*0000*/ 	.word	0x00000000
	.align		4
        /*0004*/ 	.word	0xffffffff
	.align		4
        /*0008*/ 	.word	0x00000000
	.align		4
        /*000c*/ 	.word	0xfffffffe
	.align		4
        /*0010*/ 	.word	0x00000000
	.align		4
        /*0014*/ 	.word	0xfffffffd
	.align		4
        /*0018*/ 	.word	0x00000000
	.align		4
        /*001c*/ 	.word	0xfffffffc


//--------------------- .text._Z13reduce_kernelPKfPfi --------------------------
	.section	.text._Z13reduce_kernelPKfPfi,"ax",@progbits
	.align	128
        .global         _Z13reduce_kernelPKfPfi
        .type           _Z13reduce_kernelPKfPfi,@function
        .size           _Z13reduce_kernelPKfPfi,(.L_x_1 - _Z13reduce_kernelPKfPfi)
        .other          _Z13reduce_kernelPKfPfi,@"STO_CUDA_ENTRY STV_DEFAULT"
_Z13reduce_kernelPKfPfi:
.text._Z13reduce_kernelPKfPfi:
[----:B------:R-:W-:Y:S01]  /*0000*/  LDC R1, c[0x0][0x37c] ;  /* 0x0000df00ff017b82 */ /* 0x000fe20000000800 */
[----:B------:R-:W0:Y:S07]  /*0010*/  S2R R9, SR_TID.X ;  /* 0x0000000000097919 */ /* 0x000e2e0000002100 */
[----:B------:R-:W0:Y:S01]  /*0020*/  S2UR UR4, SR_CTAID.X ;  /* 0x00000000000479c3 */ /* 0x000e220000002500 */
[----:B------:R-:W-:-:S07]  /*0030*/  MOV R11, RZ ;  /* 0x000000ff000b7202 */ /* 0x000fce0000000f00 */
[----:B------:R-:W0:Y:S08]  /*0040*/  LDC R0, c[0x0][0x360] ;  /* 0x0000d800ff007b82 */ /* 0x000e300000000800 */
[----:B------:R-:W1:Y:S08]  /*0050*/  LDC R13, c[0x0][0x390] ;  /* 0x0000e400ff0d7b82 */ /* 0x000e700000000800 */
[----:B------:R-:W2:Y:S01]  /*0060*/  LDC.64 R2, c[0x0][0x380] ;  /* 0x0000e000ff027b82 */ /* 0x000ea20000000a00 */
[----:B0-----:R-:W-:Y:S01]  /*0070*/  IMAD R9, R0, UR4, R9 ;  /* 0x0000000400097c24 */ /* 0x001fe2000f8e0209 */
[----:B------:R-:W0:Y:S06]  /*0080*/  LDCU.64 UR4, c[0x0][0x358] ;  /* 0x00006b00ff0477ac */ /* 0x000e2c0008000a00 */
[----:B------:R-:W3:Y:S01]  /*0090*/  LDC.64 R6, c[0x0][0x388] ;  /* 0x0000e200ff067b82 */ /* 0x000ee20000000a00 */
[----:B------:R-:W-:-:S04]  /*00a0*/  SHF.L.U32 R5, R9, 0x1, RZ ;  /* 0x0000000109057819 */ /* 0x000fc800000006ff */
[C---:B------:R-:W-:Y:S02]  /*00b0*/  IADD3 R0, PT, PT, R5.reuse, 0x1, RZ ;  /* 0x0000000105007810 */ /* 0x040fe40007ffe0ff */
[CC--:B-1----:R-:W-:Y:S02]  /*00c0*/  ISETP.GE.AND P0, PT, R5.reuse, R13.reuse, PT ;  /* 0x0000000d0500720c */ /* 0x0c2fe40003f06270 */
[----:B------:R-:W-:Y:S01]  /*00d0*/  ISETP.GE.AND P1, PT, R0, R13, PT ;  /* 0x0000000d0000720c */ /* 0x000fe20003f26270 */
[----:B------:R-:W-:Y:S02]  /*00e0*/  HFMA2 R0, -RZ, RZ, 0, 0 ;  /* 0x00000000ff007431 */ /* 0x000fe400000001ff */
[----:B--2---:R-:W-:-:S08]  /*00f0*/  IMAD.WIDE R4, R5, 0x4, R2 ;  /* 0x0000000405047825 */ /* 0x004fd000078e0202 */
[----:B0-----:R-:W2:Y:S04]  /*0100*/  @!P0 LDG.E R0, desc[UR4][R4.64] ;  /* 0x0000000404008981 */ /* 0x001ea8000c1e1900 */
[----:B------:R-:W2:Y:S01]  /*0110*/  @!P1 LDG.E R11, desc[UR4][R4.64+0x4] ;  /* 0x00000404040b9981 */ /* 0x000ea2000c1e1900 */
[----:B------:R-:W-:Y:S01]  /*0120*/  LOP3.LUT R8, R13, 0x1, RZ, 0xc0, !PT ;  /* 0x000000010d087812 */ /* 0x000fe200078ec0ff */
[----:B---3--:R-:W-:-:S03]  /*0130*/  IMAD.WIDE R6, R9, 0x4, R6 ;  /* 0x0000000409067825 */ /* 0x008fc600078e0206 */
[----:B------:R-:W-:-:S04]  /*0140*/  ISETP.NE.U32.AND P0, PT, R8, 0x1, PT ;  /* 0x000000010800780c */ /* 0x000fc80003f05070 */
[----:B------:R-:W-:Y:S01]  /*0150*/  ISETP.NE.OR P0, PT, R9, RZ, P0 ;  /* 0x000000ff0900720c */ /* 0x000fe20000705670 */
[----:B--2---:R-:W-:-:S05]  /*0160*/  FADD R11, R11, R0 ;  /* 0x000000000b0b7221 */ /* 0x004fca0000000000 */
[----:B------:R0:W-:Y:S07]  /*0170*/  STG.E desc[UR4][R6.64], R11 ;  /* 0x0000000b06007986 */ /* 0x0001ee000c101904 */
[----:B------:R-:W-:Y:S05]  /*0180*/  @P0 EXIT ;  /* 0x000000000000094d */ /* 0x000fea0003800000 */
[----:B------:R-:W0:Y:S01]  /*0190*/  LDC.64 R4, c[0x0][0x388] ;  /* 0x0000e200ff047b82 */ /* 0x000e220000000a00 */
[----:B------:R-:W-:-:S06]  /*01a0*/  IMAD.WIDE R2, R13, 0x4, R2 ;  /* 0x000000040d027825 */ /* 0x000fcc00078e0202 */
[----:B------:R-:W2:Y:S04]  /*01b0*/  LDG.E R2, desc[UR4][R2.64+-0x4] ;  /* 0xfffffc0402027981 */ /* 0x000ea8000c1e1900 */
[----:B0-----:R-:W2:Y:S02]  /*01c0*/  LDG.E R7, desc[UR4][R4.64] ;  /* 0x0000000404077981 */ /* 0x001ea4000c1e1900 */
[----:B--2---:R-:W-:-:S05]  /*01d0*/  FADD R7, R2, R7 ;  /* 0x0000000702077221 */ /* 0x004fca0000000000 */
[----:B------:R-:W-:Y:S01]  /*01e0*/  STG.E desc[UR4][R4.64], R7 ;  /* 0x0000000704007986 */ /* 0x000fe2000c101904 */
[----:B------:R-:W-:Y:S05]  /*01f0*/  EXIT ;  /* 0x000000000000794d */ /* 0x000fea0003800000 */
.L_x_0:
[----:B------:R-:W-:-:S00]  /*0200*/  BRA `(.L_x_0) ;  /* 0xfffffffc00fc7947 */ /* 0x000fc0000383ffff */
[----:B------:R-:W-:-:S00]  /*0210*/  NOP ;  /* 0x0000000000007918 */ /* 0x000fc00000000000 */
        /* <DEDUP_REMOVED lines=14> */
.L_x_1:


//--------------------- .nv.shared.reserved.0     --------------------------
	.section	.nv.shared.reserved.0,"aw",@nobits
	.weak		__nv_reservedSMEM_offset_0_alias
	.size		__nv_reservedSMEM_offset_0_alias, 0, 64
	.other		__nv_reservedSMEM_offset_0_alias,@"STO_CUDA_RESERVED_SHARED STV_DEFAULT"
__nv_reservedSMEM_offset_0_alias:
	.zero		0
	.zero		64


//--------------------- .nv.constant0._Z13reduce_kernelPKfPfi --------------------------
	.section	.nv.constant0._Z13reduce_kernelPKfPfi,"a",@progbits
	.sectionflags	@""
	.align	4
.nv.constant0._Z13reduce_kernelPKfPfi:
	.zero		916


//--------------------- SYMBOLS --------------------------

	.type		.nv.reservedSmem.offset0,@object
	.size		.nv.reservedSmem.offset0,0x4
